//
// Generated by NVIDIA NVVM Compiler
//
// Compiler Build ID: CL-36424714
// Cuda compilation tools, release 13.0, V13.0.88
// Based on NVVM 20.0.0
//

.version 9.0
.target sm_100
.address_size 64

	// .globl	_Z12thread_arrayPi
.extern .func  (.param .b32 func_retval0) vprintf
(
	.param .b64 vprintf_param_0,
	.param .b64 vprintf_param_1
)
;
.global .align 1 .b8 $str[32] = {32, 116, 104, 114, 101, 97, 100, 73, 100, 120, 46, 120, 32, 58, 32, 37, 100, 44, 32, 118, 97, 108, 117, 101, 32, 58, 32, 37, 100, 32, 10};

.visible .entry _Z12thread_arrayPi(
	.param .u64 .ptr .align 1 _Z12thread_arrayPi_param_0
)
{
	.local .align 8 .b8 	__local_depot0[8];
	.reg .b64 	%SP;
	.reg .b64 	%SPL;
	.reg .b32 	%r<5>;
	.reg .b64 	%rd<9>;

	mov.u64 	%SPL, __local_depot0;
	cvta.local.u64 	%SP, %SPL;
	ld.param.u64 	%rd1, [_Z12thread_arrayPi_param_0];
	cvta.to.global.u64 	%rd2, %rd1;
	add.u64 	%rd3, %SP, 0;
	add.u64 	%rd4, %SPL, 0;
	mov.u32 	%r1, %tid.x;
	mul.wide.u32 	%rd5, %r1, 4;
	add.s64 	%rd6, %rd2, %rd5;
	ld.global.u32 	%r2, [%rd6];
	st.local.v2.u32 	[%rd4], {%r1, %r2};
	mov.u64 	%rd7, $str;
	cvta.global.u64 	%rd8, %rd7;
	{ // callseq 0, 0
	.param .b64 param0;
	st.param.b64 	[param0], %rd8;
	.param .b64 param1;
	st.param.b64 	[param1], %rd3;
	.param .b32 retval0;
	call.uni (retval0), 
	vprintf, 
	(
	param0, 
	param1
	);
	ld.param.b32 	%r3, [retval0];
	} // callseq 0
	ret;

}


// ===== COMPILED SASS (sm_100) =====

	.target	sm_100

	.elftype	@"ET_EXEC"


//--------------------- .note.nv.tkinfo           --------------------------
	.section	.note.nv.tkinfo,"",@"SHT_NOTE"
	.sectionflags	@"SHF_NOTE_NV_TKINFO"
	.tkinfo
        /*0018*/ 	.word	0x00000002
        /*0030*/ 	.string	""
        /*0030*/ 	.string	"ptxas"
        /*0030*/ 	.string	"Cuda compilation tools, release 13.0, V13.0.88"
        /*0030*/ 	.string	"Build cuda_13.0.r13.0/compiler.36424714_0"
        /*0030*/ 	.string	"-arch sm_100 -m 64 "



//--------------------- .note.nv.cuinfo           --------------------------
	.section	.note.nv.cuinfo,"",@"SHT_NOTE"
	.sectionflags	@"SHF_NOTE_NV_CUINFO"
        /*0018*/ 	.short	0x0002
        /*001a*/ 	.short	0x0064
        /*001c*/ 	.short	0x0082
	.zero		2


//--------------------- .nv.info                  --------------------------
	.section	.nv.info,"",@"SHT_CUDA_INFO"
	.align	4


	//----- nvinfo : EIATTR_REGCOUNT
	.align		4
        /*0000*/ 	.byte	0x04, 0x2f
        /*0002*/ 	.short	(.L_2 - .L_1)
	.align		4
.L_1:
        /*0004*/ 	.word	index@(_Z12thread_arrayPi)
        /*0008*/ 	.word	0x00000018


	//----- nvinfo : EIATTR_FRAME_SIZE
	.align		4
.L_2:
        /*000c*/ 	.byte	0x04, 0x11
        /*000e*/ 	.short	(.L_4 - .L_3)
	.align		4
.L_3:
        /*0010*/ 	.word	index@(_Z12thread_arrayPi)
        /*0014*/ 	.word	0x00000008


	//----- nvinfo : EIATTR_MIN_STACK_SIZE
	.align		4
.L_4:
        /*0018*/ 	.byte	0x04, 0x12
        /*001a*/ 	.short	(.L_6 - .L_5)
	.align		4
.L_5:
        /*001c*/ 	.word	index@(_Z12thread_arrayPi)
        /*0020*/ 	.word	0x00000008
.L_6:


//--------------------- .nv.compat                --------------------------
	.section	.nv.compat,"",@"SHT_CUDA_COMPAT_INFO"
	.align	4
        /*0000*/ 	.byte	0x02, 0x09, 0x00, 0x00, 0x02, 0x02, 0x01, 0x00, 0x02, 0x05, 0x05, 0x00, 0x03, 0x07, 0x01, 0x01
        /*0010*/ 	.byte	0x02, 0x03, 0x00, 0x00, 0x02, 0x06, 0x01, 0x00, 0x04, 0x0b, 0x08, 0x00, 0x09, 0x00, 0x00, 0x00
        /*0020*/ 	.byte	0x00, 0x00, 0x00, 0x00


//--------------------- .nv.info._Z12thread_arrayPi --------------------------
	.section	.nv.info._Z12thread_arrayPi,"",@"SHT_CUDA_INFO"
	.sectionflags	@""
	.align	4


	//----- nvinfo : EIATTR_CUDA_API_VERSION
	.align		4
        /*0000*/ 	.byte	0x04, 0x37
        /*0002*/ 	.short	(.L_8 - .L_7)
.L_7:
        /*0004*/ 	.word	0x00000082


	//----- nvinfo : EIATTR_KPARAM_INFO
	.align		4
.L_8:
        /*0008*/ 	.byte	0x04, 0x17
        /*000a*/ 	.short	(.L_10 - .L_9)
.L_9:
        /*000c*/ 	.word	0x00000000
        /*0010*/ 	.short	0x0000
        /*0012*/ 	.short	0x0000
        /*0014*/ 	.byte	0x00, 0xf5, 0x21, 0x00


	//----- nvinfo : EIATTR_SPARSE_MMA_MASK
	.align		4
.L_10:
        /*0018*/ 	.byte	0x03, 0x50
        /*001a*/ 	.short	0x0000


	//----- nvinfo : EIATTR_MAXREG_COUNT
	.align		4
        /*001c*/ 	.byte	0x03, 0x1b
        /*001e*/ 	.short	0x00ff


	//----- nvinfo : EIATTR_EXTERNS
	.align		4
        /*0020*/ 	.byte	0x04, 0x0f
        /*0022*/ 	.short	(.L_12 - .L_11)


	//   ....[0]....
	.align		4
.L_11:
        /*0024*/ 	.word	index@(vprintf)


	//----- nvinfo : EIATTR_MERCURY_ISA_VERSION
	.align		4
.L_12:
        /*0028*/ 	.byte	0x03, 0x5f
        /*002a*/ 	.short	0x0101


	//----- nvinfo : EIATTR_VRC_CTA_INIT_COUNT
	.align		4
        /*002c*/ 	.byte	0x02, 0x4a
	.zero		1
	.zero		1


	//----- nvinfo : EIATTR_SYSCALL_OFFSETS
	.align		4
        /*0030*/ 	.byte	0x04, 0x46
        /*0032*/ 	.short	(.L_14 - .L_13)


	//   ....[0]....
.L_13:
        /*0034*/ 	.word	0x00000120


	//----- nvinfo : EIATTR_EXIT_INSTR_OFFSETS
	.align		4
.L_14:
        /*0038*/ 	.byte	0x04, 0x1c
        /*003a*/ 	.short	(.L_16 - .L_15)


	//   ....[0]....
.L_15:
        /*003c*/ 	.word	0x00000130


	//----- nvinfo : EIATTR_CBANK_PARAM_SIZE
	.align		4
.L_16:
        /*0040*/ 	.byte	0x03, 0x19
        /*0042*/ 	.short	0x0008


	//----- nvinfo : EIATTR_PARAM_CBANK
	.align		4
        /*0044*/ 	.byte	0x04, 0x0a
        /*0046*/ 	.short	(.L_18 - .L_17)
	.align		4
.L_17:
        /*0048*/ 	.word	index@(.nv.constant0._Z12thread_arrayPi)
        /*004c*/ 	.short	0x0380
        /*004e*/ 	.short	0x0008


	//----- nvinfo : EIATTR_SW_WAR
	.align		4
.L_18:
        /*0050*/ 	.byte	0x04, 0x36
        /*0052*/ 	.short	(.L_20 - .L_19)
.L_19:
        /*0054*/ 	.word	0x00000008
.L_20:


//--------------------- .nv.callgraph             --------------------------
	.section	.nv.callgraph,"",@"SHT_CUDA_CALLGRAPH"
	.align	4
	.sectionentsize	8
	.align		4
        /*0000*/ 	.word	0x00000000
	.align		4
        /*0004*/ 	.word	0xffffffff
	.align		4
        /*0008*/ 	.word	index@(_Z12thread_arrayPi)
	.align		4
        /*000c*/ 	.word	index@(vprintf)
	.align		4
        /*0010*/ 	.word	0x00000000
	.align		4
        /*0014*/ 	.word	0xfffffffe
	.align		4
        /*0018*/ 	.word	0x00000000
	.align		4
        /*001c*/ 	.word	0xfffffffd
	.align		4
        /*0020*/ 	.word	0x00000000
	.align		4
        /*0024*/ 	.word	0xfffffffc


//--------------------- .nv.constant4             --------------------------
	.section	.nv.constant4,"a",@progbits
	.align	8
	.align		8
.nv.constant4:
        /*0000*/ 	.dword	vprintf
	.align		8
        /*0008*/ 	.dword	$str


//--------------------- .text._Z12thread_arrayPi  --------------------------
	.section	.text._Z12thread_arrayPi,"ax",@progbits
	.align	128
        .global         _Z12thread_arrayPi
        .type           _Z12thread_arrayPi,@function
        .size           _Z12thread_arrayPi,(.L_x_2 - _Z12thread_arrayPi)
        .other          _Z12thread_arrayPi,@"STO_CUDA_ENTRY STV_DEFAULT"
_Z12thread_arrayPi:
.text._Z12thread_arrayPi:
[----:B------:R-:W0:Y:S01]  /*0000*/  LDC R1, c[0x0][0x37c] ;  /* 0x0000df00ff017b82 */ /* 0x000e220000000800 */
[----:B------:R-:W1:Y:S07]  /*0010*/  S2R R10, SR_TID.X ;  /* 0x00000000000a7919 */ /* 0x000e6e0000002100 */
[----:B------:R-:W1:Y:S01]  /*0020*/  LDC.64 R2, c[0x0][0x380] ;  /* 0x0000e000ff027b82 */ /* 0x000e620000000a00 */
[----:B------:R-:W2:Y:S01]  /*0030*/  LDCU.64 UR4, c[0x0][0x358] ;  /* 0x00006b00ff0477ac */ /* 0x000ea20008000a00 */
[----:B0-----:R-:W-:Y:S01]  /*0040*/  VIADD R1, R1, 0xfffffff8 ;  /* 0xfffffff801017836 */ /* 0x001fe20000000000 */
[----:B------:R-:W0:Y:S01]  /*0050*/  LDCU.64 UR6, c[0x4][0x8] ;  /* 0x01000100ff0677ac */ /* 0x000e220008000a00 */
[----:B-1----:R-:W-:-:S05]  /*0060*/  IMAD.WIDE.U32 R2, R10, 0x4, R2 ;  /* 0x000000040a027825 */ /* 0x002fca00078e0002 */
[----:B--2---:R-:W2:Y:S01]  /*0070*/  LDG.E R11, desc[UR4][R2.64] ;  /* 0x00000004020b7981 */ /* 0x004ea2000c1e1900 */
[----:B------:R-:W-:Y:S01]  /*0080*/  MOV R0, 0x0 ;  /* 0x0000000000007802 */ /* 0x000fe20000000f00 */
[----:B------:R-:W1:Y:S01]  /*0090*/  LDCU UR4, c[0x0][0x2f8] ;  /* 0x00005f00ff0477ac */ /* 0x000e620008000800 */
[----:B0-----:R-:W-:Y:S01]  /*00a0*/  IMAD.U32 R4, RZ, RZ, UR6 ;  /* 0x00000006ff047e24 */ /* 0x001fe2000f8e00ff */
[----:B------:R-:W-:Y:S01]  /*00b0*/  MOV R5, UR7 ;  /* 0x0000000700057c02 */ /* 0x000fe20008000f00 */
[----:B------:R0:W3:Y:S01]  /*00c0*/  LDC.64 R8, c[0x4][R0] ;  /* 0x0100000000087b82 */ /* 0x0000e20000000a00 */
[----:B------:R-:W4:Y:S01]  /*00d0*/  LDCU UR5, c[0x0][0x2fc] ;  /* 0x00005f80ff0577ac */ /* 0x000f220008000800 */
[----:B-1----:R-:W-:-:S05]  /*00e0*/  IADD3 R6, P0, PT, R1, UR4, RZ ;  /* 0x0000000401067c10 */ /* 0x002fca000ff1e0ff */
[----:B----4-:R-:W-:Y:S01]  /*00f0*/  IMAD.X R7, RZ, RZ, UR5, P0 ;  /* 0x00000005ff077e24 */ /* 0x010fe200080e06ff */
[----:B--23--:R0:W-:Y:S07]  /*0100*/  STL.64 [R1], R10 ;  /* 0x0000000a01007387 */ /* 0x00c1ee0000100a00 */
[----:B------:R-:W-:-:S07]  /*0110*/  LEPC R20, `(.L_x_0) ;  /* 0x000000001014794e */ /* 0x000fce0000000000 */
[----:B0-----:R-:W-:Y:S05]  /*0120*/  CALL.ABS.NOINC R8 ;  /* 0x0000000008007343 */ /* 0x001fea0003c00000 */
.L_x_0:
[----:B------:R-:W-:Y:S05]  /*0130*/  EXIT ;  /* 0x000000000000794d */ /* 0x000fea0003800000 */
.L_x_1:
[----:B------:R-:W-:-:S00]  /*0140*/  BRA `(.L_x_1) ;  /* 0xfffffffc00fc7947 */ /* 0x000fc0000383ffff */
[----:B------:R-:W-:-:S00]  /*0150*/  NOP ;  /* 0x0000000000007918 */ /* 0x000fc00000000000 */
        /* <DEDUP_REMOVED lines=10> */
.L_x_2:


//--------------------- .nv.global.init           --------------------------
	.section	.nv.global.init,"aw",@progbits
.nv.global.init:
	.type		$str,@object
	.size		$str,(.L_0 - $str)
$str:
        /*0000*/ 	.byte	0x20, 0x74, 0x68, 0x72, 0x65, 0x61, 0x64, 0x49, 0x64, 0x78, 0x2e, 0x78, 0x20, 0x3a, 0x20, 0x25
        /*0010*/ 	.byte	0x64, 0x2c, 0x20, 0x76, 0x61, 0x6c, 0x75, 0x65, 0x20, 0x3a, 0x20, 0x25, 0x64, 0x20, 0x0a, 0x00
.L_0:


//--------------------- .nv.shared.reserved.0     --------------------------
	.section	.nv.shared.reserved.0,"aw",@nobits
	.weak		__nv_reservedSMEM_offset_0_alias
	.size		__nv_reservedSMEM_offset_0_alias, 0, 64
	.other		__nv_reservedSMEM_offset_0_alias,@"STO_CUDA_RESERVED_SHARED STV_DEFAULT"
__nv_reservedSMEM_offset_0_alias:
	.zero		0
	.zero		64


//--------------------- .nv.constant0._Z12thread_arrayPi --------------------------
	.section	.nv.constant0._Z12thread_arrayPi,"a",@progbits
	.sectionflags	@""
	.align	4
.nv.constant0._Z12thread_arrayPi:
	.zero		904


//--------------------- SYMBOLS --------------------------

	.type		.nv.reservedSmem.offset0,@object
	.size		.nv.reservedSmem.offset0,0x4
	.type		vprintf,@function
